	.headerflags	@"EF_CUDA_TEXMODE_UNIFIED EF_CUDA_64BIT_ADDRESS EF_CUDA_ACCELERATORS EF_CUDA_SM90 EF_CUDA_VIRTUAL_SM(EF_CUDA_SM90)"
	.elftype	@"ET_EXEC"


//--------------------- .nv.info                  --------------------------
	.section	.nv.info,"",@"SHT_CUDA_INFO"
	.align	4


	//----- nvinfo : EIATTR_REGCOUNT
	.align		4
        /*0000*/ 	.byte	0x04, 0x2f
        /*0002*/ 	.short	(.L_1 - .L_0)
	.align		4
.L_0:
        /*0004*/ 	.word	index@(triton_poi_fused_mul_sigmoid_30)
        /*0008*/ 	.word	0x00000018


	//----- nvinfo : EIATTR_MIN_STACK_SIZE
	.align		4
.L_1:
        /*000c*/ 	.byte	0x04, 0x12
        /*000e*/ 	.short	(.L_3 - .L_2)
	.align		4
.L_2:
        /*0010*/ 	.word	index@(triton_poi_fused_mul_sigmoid_30)
        /*0014*/ 	.word	0x00000000


	//----- nvinfo : EIATTR_FRAME_SIZE
	.align		4
.L_3:
        /*0018*/ 	.byte	0x04, 0x11
        /*001a*/ 	.short	(.L_5 - .L_4)
	.align		4
.L_4:
        /*001c*/ 	.word	index@(triton_poi_fused_mul_sigmoid_30)
        /*0020*/ 	.word	0x00000000


	//----- nvinfo : EIATTR_MIN_STACK_SIZE
	.align		4
.L_5:
        /*0024*/ 	.byte	0x04, 0x12
        /*0026*/ 	.short	(.L_7 - .L_6)
	.align		4
.L_6:
        /*0028*/ 	.word	index@(triton_poi_fused_mul_sigmoid_30)
        /*002c*/ 	.word	0x00000000
.L_7:


//--------------------- .nv.info.triton_poi_fused_mul_sigmoid_30 --------------------------
	.section	.nv.info.triton_poi_fused_mul_sigmoid_30,"",@"SHT_CUDA_INFO"
	.sectionflags	@""
	.align	4


	//----- nvinfo : EIATTR_CUDA_API_VERSION
	.align		4
        /*0000*/ 	.byte	0x04, 0x37
        /*0002*/ 	.short	(.L_9 - .L_8)
.L_8:
        /*0004*/ 	.word	0x0000007c


	//----- nvinfo : EIATTR_KPARAM_INFO
	.align		4
.L_9:
        /*0008*/ 	.byte	0x04, 0x17
        /*000a*/ 	.short	(.L_11 - .L_10)
.L_10:
        /*000c*/ 	.word	0x00000000
        /*0010*/ 	.short	0x0002
        /*0012*/ 	.short	0x0010
        /*0014*/ 	.byte	0x00, 0xf0, 0x11, 0x00


	//----- nvinfo : EIATTR_KPARAM_INFO
	.align		4
.L_11:
        /*0018*/ 	.byte	0x04, 0x17
        /*001a*/ 	.short	(.L_13 - .L_12)
.L_12:
        /*001c*/ 	.word	0x00000000
        /*0020*/ 	.short	0x0001
        /*0022*/ 	.short	0x0008
        /*0024*/ 	.byte	0x00, 0xf4, 0x21, 0x00


	//----- nvinfo : EIATTR_KPARAM_INFO
	.align		4
.L_13:
        /*0028*/ 	.byte	0x04, 0x17
        /*002a*/ 	.short	(.L_15 - .L_14)
.L_14:
        /*002c*/ 	.word	0x00000000
        /*0030*/ 	.short	0x0000
        /*0032*/ 	.short	0x0000
        /*0034*/ 	.byte	0x00, 0xf4, 0x21, 0x00


	//----- nvinfo : EIATTR_SPARSE_MMA_MASK
	.align		4
.L_15:
        /*0038*/ 	.byte	0x03, 0x50
        /*003a*/ 	.short	0x0000


	//----- nvinfo : EIATTR_MAXREG_COUNT
	.align		4
        /*003c*/ 	.byte	0x03, 0x1b
        /*003e*/ 	.short	0x00ff


	//----- nvinfo : EIATTR_EXIT_INSTR_OFFSETS
	.align		4
        /*0040*/ 	.byte	0x04, 0x1c
        /*0042*/ 	.short	(.L_17 - .L_16)


	//   ....[0]....
.L_16:
        /*0044*/ 	.word	0x000007e0


	//----- nvinfo : EIATTR_REQNTID
	.align		4
.L_17:
        /*0048*/ 	.byte	0x04, 0x10
        /*004a*/ 	.short	(.L_19 - .L_18)
.L_18:
        /*004c*/ 	.word	0x00000080
        /*0050*/ 	.word	0x00000001
        /*0054*/ 	.word	0x00000001


	//----- nvinfo : EIATTR_CBANK_PARAM_SIZE
	.align		4
.L_19:
        /*0058*/ 	.byte	0x03, 0x19
        /*005a*/ 	.short	0x0014


	//----- nvinfo : EIATTR_PARAM_CBANK
	.align		4
        /*005c*/ 	.byte	0x04, 0x0a
        /*005e*/ 	.short	(.L_21 - .L_20)
	.align		4
.L_20:
        /*0060*/ 	.word	index@(.nv.constant0.triton_poi_fused_mul_sigmoid_30)
        /*0064*/ 	.short	0x0210
        /*0066*/ 	.short	0x0014


	//----- nvinfo : EIATTR_SW_WAR
	.align		4
.L_21:
        /*0068*/ 	.byte	0x04, 0x36
        /*006a*/ 	.short	(.L_23 - .L_22)
.L_22:
        /*006c*/ 	.word	0x00000008
.L_23:


//--------------------- .nv.callgraph             --------------------------
	.section	.nv.callgraph,"",@"SHT_CUDA_CALLGRAPH"
	.align	4
	.sectionentsize	8
	.align		4
        /*0000*/ 	.word	0x00000000
	.align		4
        /*0004*/ 	.word	0xffffffff
	.align		4
        /*0008*/ 	.word	0x00000000
	.align		4
        /*000c*/ 	.word	0xfffffffe
	.align		4
        /*0010*/ 	.word	0x00000000
	.align		4
        /*0014*/ 	.word	0xfffffffd
	.align		4
        /*0018*/ 	.word	0x00000000
	.align		4
        /*001c*/ 	.word	0xfffffffc


//--------------------- .text.triton_poi_fused_mul_sigmoid_30 --------------------------
	.section	.text.triton_poi_fused_mul_sigmoid_30,"ax",@progbits
	.align	128
        .global         triton_poi_fused_mul_sigmoid_30
        .type           triton_poi_fused_mul_sigmoid_30,@function
        .size           triton_poi_fused_mul_sigmoid_30,(.L_x_1 - triton_poi_fused_mul_sigmoid_30)
        .other          triton_poi_fused_mul_sigmoid_30,@"STO_CUDA_ENTRY STV_DEFAULT"
triton_poi_fused_mul_sigmoid_30:
.text.triton_poi_fused_mul_sigmoid_30:
[----:B------:R-:W-:Y:S01]  /*0000*/  LDC R1, c[0x0][0x28] ;  /* 0x00000a00ff017b82 */ /* 0x000fe20000000800 */
[----:B------:R-:W1:Y:S07]  /*0010*/  S2R R0, SR_TID.X ;  /* 0x0000000000007919 */ /* 0x000e6e0000002100 */
[----:B------:R-:W2:Y:S01]  /*0020*/  LDC.64 R2, c[0x0][0x210] ;  /* 0x00008400ff027b82 */ /* 0x000ea20000000a00 */
[----:B------:R-:W-:Y:S01]  /*0030*/  ULDC.64 UR4, c[0x0][0x208] ;  /* 0x0000820000047ab9 */ /* 0x000fe20000000a00 */
[----:B------:R-:W3:Y:S01]  /*0040*/  S2R R11, SR_CTAID.X ;  /* 0x00000000000b7919 */ /* 0x000ee20000002500 */
[----:B------:R-:W-:-:S05]  /*0050*/  HFMA2.MMA R10, -RZ, RZ, 0, 0 ;  /* 0x00000000ff0a7435 */ /* 0x000fca00000001ff */
[----:B------:R-:W4:Y:S01]  /*0060*/  LDC.64 R8, c[0x0][0x218] ;  /* 0x00008600ff087b82 */ /* 0x000f220000000a00 */
[----:B-1----:R-:W-:-:S04]  /*0070*/  SHF.L.U32 R0, R0, 0x2, RZ ;  /* 0x0000000200007819 */ /* 0x002fc800000006ff */
[----:B------:R-:W-:-:S04]  /*0080*/  LOP3.LUT R0, R0, 0x1fc, RZ, 0xc0, !PT ;  /* 0x000001fc00007812 */ /* 0x000fc800078ec0ff */
[----:B---3--:R-:W-:-:S05]  /*0090*/  LEA R11, R11, R0, 0x9 ;  /* 0x000000000b0b7211 */ /* 0x008fca00078e48ff */
[----:B--2---:R-:W-:-:S05]  /*00a0*/  IMAD.WIDE R2, R11, 0x4, R2 ;  /* 0x000000040b027825 */ /* 0x004fca00078e0202 */
[----:B------:R-:W2:Y:S01]  /*00b0*/  LDG.E.128 R4, desc[UR4][R2.64] ;  /* 0x0000000402047981 */ /* 0x000ea2000c1e1d00 */
[----:B------:R-:W-:-:S05]  /*00c0*/  IMAD.HI R0, R11, -0x77777777, R10 ;  /* 0x888888890b007827 */ /* 0x000fca00078e020a */
[----:B------:R-:W-:-:S04]  /*00d0*/  SHF.R.U32.HI R13, RZ, 0x1f, R0 ;  /* 0x0000001fff0d7819 */ /* 0x000fc80000011600 */
[CC--:B------:R-:W-:Y:S02]  /*00e0*/  LEA.HI.SX32 R10, R0.reuse, R13.reuse, 0x17 ;  /* 0x0000000d000a7211 */ /* 0x0c0fe400078fbaff */
[----:B------:R-:W-:-:S03]  /*00f0*/  LEA.HI.SX32 R13, R0, R13, 0x13 ;  /* 0x0000000d000d7211 */ /* 0x000fc600078f9aff */
[----:B------:R-:W-:-:S04]  /*0100*/  IMAD R10, R10, -0x3c0, R11 ;  /* 0xfffffc400a0a7824 */ /* 0x000fc800078e020b */
[----:B------:R-:W-:-:S04]  /*0110*/  IMAD R13, R13, 0x3c0, R10 ;  /* 0x000003c00d0d7824 */ /* 0x000fc800078e020a */
[----:B----4-:R-:W-:-:S06]  /*0120*/  IMAD.WIDE R8, R13, 0x4, R8 ;  /* 0x000000040d087825 */ /* 0x010fcc00078e0208 */
[----:B------:R-:W3:Y:S01]  /*0130*/  LDG.E.EL.128 R8, desc[UR4][R8.64] ;  /* 0x0000000408087981 */ /* 0x000ee2000c2e1d00 */
[----:B--2---:R-:W-:-:S04]  /*0140*/  FADD R0, RZ, -R4 ;  /* 0x80000004ff007221 */ /* 0x004fc80000000000 */
[----:B------:R-:W-:Y:S01]  /*0150*/  FMUL R12, R0, 1.4426950216293334961 ;  /* 0x3fb8aa3b000c7820 */ /* 0x000fe20000400000 */
[----:B------:R-:W-:-:S04]  /*0160*/  FADD R0, RZ, -R5 ;  /* 0x80000005ff007221 */ /* 0x000fc80000000000 */
[----:B------:R-:W-:Y:S01]  /*0170*/  FMUL R14, R0, 1.4426950216293334961 ;  /* 0x3fb8aa3b000e7820 */ /* 0x000fe20000400000 */
[----:B------:R-:W-:Y:S01]  /*0180*/  FADD R0, RZ, -R6 ;  /* 0x80000006ff007221 */ /* 0x000fe20000000000 */
[----:B------:R-:W-:-:S03]  /*0190*/  FSETP.GEU.AND P0, PT, R12, -126, PT ;  /* 0xc2fc00000c00780b */ /* 0x000fc60003f0e000 */
[----:B------:R-:W-:Y:S01]  /*01a0*/  FMUL R16, R0, 1.4426950216293334961 ;  /* 0x3fb8aa3b00107820 */ /* 0x000fe20000400000 */
[----:B------:R-:W-:Y:S01]  /*01b0*/  FADD R0, RZ, -R7 ;  /* 0x80000007ff007221 */ /* 0x000fe20000000000 */
[----:B------:R-:W-:-:S03]  /*01c0*/  FSETP.GEU.AND P1, PT, R14, -126, PT ;  /* 0xc2fc00000e00780b */ /* 0x000fc60003f2e000 */
[----:B------:R-:W-:Y:S01]  /*01d0*/  FSETP.GEU.AND P2, PT, R16, -126, PT ;  /* 0xc2fc00001000780b */ /* 0x000fe20003f4e000 */
[----:B------:R-:W-:-:S04]  /*01e0*/  FMUL R17, R0, 1.4426950216293334961 ;  /* 0x3fb8aa3b00117820 */ /* 0x000fc80000400000 */
[----:B------:R-:W-:Y:S01]  /*01f0*/  @!P0 FMUL R12, R12, 0.5 ;  /* 0x3f0000000c0c8820 */ /* 0x000fe20000400000 */
[----:B------:R-:W-:-:S03]  /*0200*/  FSETP.GEU.AND P4, PT, R17, -126, PT ;  /* 0xc2fc00001100780b */ /* 0x000fc60003f8e000 */
[----:B------:R1:W2:Y:S01]  /*0210*/  MUFU.EX2 R13, R12 ;  /* 0x0000000c000d7308 */ /* 0x0002a20000000800 */
[----:B---3--:R-:W-:Y:S01]  /*0220*/  FADD R8, RZ, -R8 ;  /* 0x80000008ff087221 */ /* 0x008fe20000000000 */
[----:B------:R-:W-:Y:S01]  /*0230*/  FADD R10, RZ, -R10 ;  /* 0x8000000aff0a7221 */ /* 0x000fe20000000000 */
[----:B------:R-:W-:Y:S01]  /*0240*/  FADD R9, RZ, -R9 ;  /* 0x80000009ff097221 */ /* 0x000fe20000000000 */
[----:B------:R-:W-:Y:S01]  /*0250*/  @!P2 FMUL R16, R16, 0.5 ;  /* 0x3f0000001010a820 */ /* 0x000fe20000400000 */
[----:B------:R-:W-:Y:S01]  /*0260*/  FADD R11, RZ, -R11 ;  /* 0x8000000bff0b7221 */ /* 0x000fe20000000000 */
[----:B------:R-:W-:Y:S01]  /*0270*/  FMUL R10, R10, 1.4426950216293334961 ;  /* 0x3fb8aa3b0a0a7820 */ /* 0x000fe20000400000 */
[----:B------:R-:W-:Y:S01]  /*0280*/  FMUL R9, R9, 1.4426950216293334961 ;  /* 0x3fb8aa3b09097820 */ /* 0x000fe20000400000 */
[----:B------:R-:W-:Y:S01]  /*0290*/  @!P1 FMUL R14, R14, 0.5 ;  /* 0x3f0000000e0e9820 */ /* 0x000fe20000400000 */
[----:B-1----:R-:W-:Y:S01]  /*02a0*/  FMUL R12, R8, 1.4426950216293334961 ;  /* 0x3fb8aa3b080c7820 */ /* 0x002fe20000400000 */
[----:B------:R-:W1:Y:S01]  /*02b0*/  MUFU.EX2 R16, R16 ;  /* 0x0000001000107308 */ /* 0x000e620000000800 */
[----:B------:R-:W-:Y:S01]  /*02c0*/  FMUL R11, R11, 1.4426950216293334961 ;  /* 0x3fb8aa3b0b0b7820 */ /* 0x000fe20000400000 */
[----:B------:R-:W-:Y:S01]  /*02d0*/  FSETP.GEU.AND P5, PT, R10, -126, PT ;  /* 0xc2fc00000a00780b */ /* 0x000fe20003fae000 */
[----:B------:R-:W-:Y:S01]  /*02e0*/  @!P4 FMUL R17, R17, 0.5 ;  /* 0x3f0000001111c820 */ /* 0x000fe20000400000 */
[----:B------:R-:W-:Y:S01]  /*02f0*/  FSETP.GEU.AND P3, PT, R12, -126, PT ;  /* 0xc2fc00000c00780b */ /* 0x000fe20003f6e000 */
[----:B--2---:R-:W-:Y:S01]  /*0300*/  @!P0 FMUL R13, R13, R13 ;  /* 0x0000000d0d0d8220 */ /* 0x004fe20000400000 */
[----:B------:R-:W-:-:S02]  /*0310*/  FSETP.GEU.AND P6, PT, R9, -126, PT ;  /* 0xc2fc00000900780b */ /* 0x000fc40003fce000 */
[----:B------:R-:W2:Y:S01]  /*0320*/  MUFU.EX2 R15, R14 ;  /* 0x0000000e000f7308 */ /* 0x000ea20000000800 */
[----:B------:R-:W-:Y:S01]  /*0330*/  FADD R0, R13, 1 ;  /* 0x3f8000000d007421 */ /* 0x000fe20000000000 */
[----:B-1----:R-:W-:Y:S01]  /*0340*/  @!P2 FMUL R16, R16, R16 ;  /* 0x000000101010a220 */ /* 0x002fe20000400000 */
[----:B------:R-:W-:-:S06]  /*0350*/  FSETP.GEU.AND P2, PT, R11, -126, PT ;  /* 0xc2fc00000b00780b */ /* 0x000fcc0003f4e000 */
[----:B------:R-:W-:Y:S01]  /*0360*/  @!P3 FMUL R12, R12, 0.5 ;  /* 0x3f0000000c0cb820 */ /* 0x000fe20000400000 */
[----:B------:R-:W-:Y:S01]  /*0370*/  @!P5 FMUL R10, R10, 0.5 ;  /* 0x3f0000000a0ad820 */ /* 0x000fe20000400000 */
[----:B------:R-:W-:Y:S01]  /*0380*/  @!P6 FMUL R9, R9, 0.5 ;  /* 0x3f0000000909e820 */ /* 0x000fe20000400000 */
[----:B------:R-:W1:Y:S01]  /*0390*/  MUFU.EX2 R17, R17 ;  /* 0x0000001100117308 */ /* 0x000e620000000800 */
[----:B------:R-:W-:Y:S01]  /*03a0*/  FADD R16, R16, 1 ;  /* 0x3f80000010107421 */ /* 0x000fe20000000000 */
[----:B--2---:R-:W-:Y:S01]  /*03b0*/  @!P1 FMUL R15, R15, R15 ;  /* 0x0000000f0f0f9220 */ /* 0x004fe20000400000 */
[----:B------:R-:W-:-:S03]  /*03c0*/  FSETP.GT.AND P1, PT, R0, 8.50705917302346158658e+37, PT ;  /* 0x7e8000000000780b */ /* 0x000fc60003f24000 */
[----:B------:R-:W-:Y:S02]  /*03d0*/  FADD R15, R15, 1 ;  /* 0x3f8000000f0f7421 */ /* 0x000fe40000000000 */
[----:B------:R-:W2:Y:S01]  /*03e0*/  MUFU.EX2 R12, R12 ;  /* 0x0000000c000c7308 */ /* 0x000ea20000000800 */
[----:B------:R-:W-:Y:S02]  /*03f0*/  @!P2 FMUL R11, R11, 0.5 ;  /* 0x3f0000000b0ba820 */ /* 0x000fe40000400000 */
[----:B------:R-:W-:Y:S01]  /*0400*/  FSETP.GT.AND P0, PT, R15, 8.50705917302346158658e+37, PT ;  /* 0x7e8000000f00780b */ /* 0x000fe20003f04000 */
[----:B-1----:R-:W-:-:S04]  /*0410*/  @!P4 FMUL R17, R17, R17 ;  /* 0x000000111111c220 */ /* 0x002fc80000400000 */
[----:B------:R-:W1:Y:S01]  /*0420*/  MUFU.EX2 R10, R10 ;  /* 0x0000000a000a7308 */ /* 0x000e620000000800 */
[----:B------:R-:W-:Y:S01]  /*0430*/  FSETP.GT.AND P4, PT, R16, 8.50705917302346158658e+37, PT ;  /* 0x7e8000001000780b */ /* 0x000fe20003f84000 */
[----:B------:R-:W-:Y:S01]  /*0440*/  @P1 FMUL R0, R0, 0.25 ;  /* 0x3e80000000001820 */ /* 0x000fe20000400000 */
[----:B------:R-:W-:Y:S01]  /*0450*/  FADD R17, R17, 1 ;  /* 0x3f80000011117421 */ /* 0x000fe20000000000 */
[----:B--2---:R-:W-:-:S04]  /*0460*/  @!P3 FMUL R12, R12, R12 ;  /* 0x0000000c0c0cb220 */ /* 0x004fc80000400000 */
[----:B------:R-:W2:Y:S01]  /*0470*/  MUFU.EX2 R9, R9 ;  /* 0x0000000900097308 */ /* 0x000ea20000000800 */
[----:B------:R-:W-:Y:S01]  /*0480*/  FSETP.GT.AND P3, PT, R17, 8.50705917302346158658e+37, PT ;  /* 0x7e8000001100780b */ /* 0x000fe20003f64000 */
[----:B------:R-:W-:Y:S01]  /*0490*/  @P0 FMUL R15, R15, 0.25 ;  /* 0x3e8000000f0f0820 */ /* 0x000fe20000400000 */
[----:B------:R-:W-:-:S03]  /*04a0*/  FADD R18, R12, 1 ;  /* 0x3f8000000c127421 */ /* 0x000fc60000000000 */
[----:B------:R-:W-:Y:S01]  /*04b0*/  @P4 FMUL R16, R16, 0.25 ;  /* 0x3e80000010104820 */ /* 0x000fe20000400000 */
[----:B-1----:R-:W-:Y:S01]  /*04c0*/  @!P5 FMUL R10, R10, R10 ;  /* 0x0000000a0a0ad220 */ /* 0x002fe20000400000 */
[----:B------:R-:W1:Y:S03]  /*04d0*/  MUFU.EX2 R11, R11 ;  /* 0x0000000b000b7308 */ /* 0x000e660000000800 */
[----:B------:R-:W-:-:S03]  /*04e0*/  FADD R12, R10, 1 ;  /* 0x3f8000000a0c7421 */ /* 0x000fc60000000000 */
[----:B------:R-:W-:Y:S01]  /*04f0*/  @P3 FMUL R17, R17, 0.25 ;  /* 0x3e80000011113820 */ /* 0x000fe20000400000 */
[----:B--2---:R-:W-:Y:S01]  /*0500*/  @!P6 FMUL R9, R9, R9 ;  /* 0x000000090909e220 */ /* 0x004fe20000400000 */
[----:B------:R-:W-:Y:S01]  /*0510*/  FSETP.GT.AND P6, PT, R18, 8.50705917302346158658e+37, PT ;  /* 0x7e8000001200780b */ /* 0x000fe20003fc4000 */
[----:B------:R-:W2:Y:S02]  /*0520*/  MUFU.RCP R0, R0 ;  /* 0x0000000000007308 */ /* 0x000ea40000001000 */
[----:B------:R-:W-:Y:S01]  /*0530*/  FADD R20, R9, 1 ;  /* 0x3f80000009147421 */ /* 0x000fe20000000000 */
[----:B------:R-:W-:Y:S01]  /*0540*/  MOV R9, 0x3e800000 ;  /* 0x3e80000000097802 */ /* 0x000fe20000000f00 */
[----:B-1----:R-:W-:Y:S01]  /*0550*/  @!P2 FMUL R11, R11, R11 ;  /* 0x0000000b0b0ba220 */ /* 0x002fe20000400000 */
[----:B------:R-:W-:-:S03]  /*0560*/  FSETP.GT.AND P2, PT, R12, 8.50705917302346158658e+37, PT ;  /* 0x7e8000000c00780b */ /* 0x000fc60003f44000 */
[----:B------:R1:W3:Y:S01]  /*0570*/  MUFU.RCP R8, R15 ;  /* 0x0000000f00087308 */ /* 0x0002e20000001000 */
[----:B------:R-:W-:Y:S01]  /*0580*/  FSEL R13, R9, 1, P1 ;  /* 0x3f800000090d7808 */ /* 0x000fe20000800000 */
[----:B------:R-:W-:Y:S01]  /*0590*/  FADD R21, R11, 1 ;  /* 0x3f8000000b157421 */ /* 0x000fe20000000000 */
[----:B------:R-:W-:Y:S01]  /*05a0*/  FSETP.GT.AND P5, PT, R20, 8.50705917302346158658e+37, PT ;  /* 0x7e8000001400780b */ /* 0x000fe20003fa4000 */
[----:B------:R-:W-:Y:S01]  /*05b0*/  @P6 FMUL R18, R18, 0.25 ;  /* 0x3e80000012126820 */ /* 0x000fe20000400000 */
[----:B------:R-:W-:Y:S02]  /*05c0*/  FSEL R19, R9, 1, P3 ;  /* 0x3f80000009137808 */ /* 0x000fe40001800000 */
[----:B------:R-:W-:Y:S01]  /*05d0*/  FSETP.GT.AND P1, PT, R21, 8.50705917302346158658e+37, PT ;  /* 0x7e8000001500780b */ /* 0x000fe20003f24000 */
[----:B------:R-:W4:Y:S01]  /*05e0*/  MUFU.RCP R16, R16 ;  /* 0x0000001000107308 */ /* 0x000f220000001000 */
[----:B-1----:R-:W-:Y:S01]  /*05f0*/  FSEL R15, R9, 1, P0 ;  /* 0x3f800000090f7808 */ /* 0x002fe20000000000 */
[----:B--2---:R-:W-:Y:S01]  /*0600*/  FMUL R13, R0, R13 ;  /* 0x0000000d000d7220 */ /* 0x004fe20000400000 */
[----:B------:R-:W-:-:S03]  /*0610*/  @P2 FMUL R12, R12, 0.25 ;  /* 0x3e8000000c0c2820 */ /* 0x000fc60000400000 */
[----:B------:R-:W-:Y:S01]  /*0620*/  FMUL R4, R4, R13 ;  /* 0x0000000d04047220 */ /* 0x000fe20000400000 */
[----:B---3--:R-:W-:Y:S01]  /*0630*/  FMUL R8, R8, R15 ;  /* 0x0000000f08087220 */ /* 0x008fe20000400000 */
[----:B------:R1:W2:Y:S01]  /*0640*/  MUFU.RCP R14, R17 ;  /* 0x00000011000e7308 */ /* 0x0002a20000001000 */
[----:B------:R-:W-:Y:S01]  /*0650*/  @P5 FMUL R20, R20, 0.25 ;  /* 0x3e80000014145820 */ /* 0x000fe20000400000 */
[----:B------:R-:W-:Y:S01]  /*0660*/  FSEL R13, R9, 1, P6 ;  /* 0x3f800000090d7808 */ /* 0x000fe20003000000 */
[----:B------:R-:W-:Y:S01]  /*0670*/  FMUL R5, R5, R8 ;  /* 0x0000000805057220 */ /* 0x000fe20000400000 */
[----:B------:R-:W-:Y:S01]  /*0680*/  @P1 FMUL R21, R21, 0.25 ;  /* 0x3e80000015151820 */ /* 0x000fe20000400000 */
[C---:B------:R-:W-:Y:S02]  /*0690*/  FSEL R8, R9.reuse, 1, P5 ;  /* 0x3f80000009087808 */ /* 0x040fe40002800000 */
[C---:B------:R-:W-:Y:S01]  /*06a0*/  FSEL R15, R9.reuse, 1, P2 ;  /* 0x3f800000090f7808 */ /* 0x040fe20001000000 */
[----:B------:R-:W3:Y:S01]  /*06b0*/  MUFU.RCP R10, R18 ;  /* 0x00000012000a7308 */ /* 0x000ee20000001000 */
[----:B-1----:R-:W-:-:S02]  /*06c0*/  FSEL R17, R9, 1, P4 ;  /* 0x3f80000009117808 */ /* 0x002fc40002000000 */
[----:B------:R-:W-:-:S03]  /*06d0*/  FSEL R9, R9, 1, P1 ;  /* 0x3f80000009097808 */ /* 0x000fc60000800000 */
[----:B----4-:R-:W-:Y:S01]  /*06e0*/  FMUL R17, R16, R17 ;  /* 0x0000001110117220 */ /* 0x010fe20000400000 */
[----:B--2---:R-:W-:Y:S01]  /*06f0*/  FMUL R14, R14, R19 ;  /* 0x000000130e0e7220 */ /* 0x004fe20000400000 */
[----:B------:R-:W1:Y:S02]  /*0700*/  MUFU.RCP R11, R20 ;  /* 0x00000014000b7308 */ /* 0x000e640000001000 */
[----:B------:R-:W-:Y:S01]  /*0710*/  FMUL R6, R6, R17 ;  /* 0x0000001106067220 */ /* 0x000fe20000400000 */
[----:B------:R-:W-:Y:S01]  /*0720*/  FMUL R7, R7, R14 ;  /* 0x0000000e07077220 */ /* 0x000fe20000400000 */
[----:B---3--:R-:W-:-:S04]  /*0730*/  FMUL R13, R10, R13 ;  /* 0x0000000d0a0d7220 */ /* 0x008fc80000400000 */
[----:B------:R-:W2:Y:S01]  /*0740*/  MUFU.RCP R12, R12 ;  /* 0x0000000c000c7308 */ /* 0x000ea20000001000 */
[----:B------:R-:W-:Y:S01]  /*0750*/  FMUL R4, R4, R13 ;  /* 0x0000000d04047220 */ /* 0x000fe20000400000 */
[----:B-1----:R-:W-:-:S06]  /*0760*/  FMUL R8, R11, R8 ;  /* 0x000000080b087220 */ /* 0x002fcc0000400000 */
[----:B------:R-:W1:Y:S01]  /*0770*/  MUFU.RCP R0, R21 ;  /* 0x0000001500007308 */ /* 0x000e620000001000 */
[----:B------:R-:W-:Y:S01]  /*0780*/  FMUL R5, R5, R8 ;  /* 0x0000000805057220 */ /* 0x000fe20000400000 */
[----:B--2---:R-:W-:-:S04]  /*0790*/  FMUL R15, R12, R15 ;  /* 0x0000000f0c0f7220 */ /* 0x004fc80000400000 */
[----:B------:R-:W-:Y:S01]  /*07a0*/  FMUL R6, R6, R15 ;  /* 0x0000000f06067220 */ /* 0x000fe20000400000 */
[----:B-1----:R-:W-:-:S04]  /*07b0*/  FMUL R0, R0, R9 ;  /* 0x0000000900007220 */ /* 0x002fc80000400000 */
[----:B------:R-:W-:-:S05]  /*07c0*/  FMUL R7, R7, R0 ;  /* 0x0000000007077220 */ /* 0x000fca0000400000 */
[----:B------:R-:W-:Y:S01]  /*07d0*/  STG.E.128 desc[UR4][R2.64], R4 ;  /* 0x0000000402007986 */ /* 0x000fe2000c101d04 */
[----:B------:R-:W-:Y:S05]  /*07e0*/  EXIT ;  /* 0x000000000000794d */ /* 0x000fea0003800000 */
.L_x_0:
[----:B------:R-:W-:-:S00]  /*07f0*/  BRA `(.L_x_0) ;  /* 0xfffffffc00fc7947 */ /* 0x000fc0000383ffff */
[----:B------:R-:W-:-:S00]  /*0800*/  NOP ;  /* 0x0000000000007918 */ /* 0x000fc00000000000 */
[----:B------:R-:W-:-:S00]  /*0810*/  NOP ;  /* 0x0000000000007918 */ /* 0x000fc00000000000 */
[----:B------:R-:W-:-:S00]  /*0820*/  NOP ;  /* 0x0000000000007918 */ /* 0x000fc00000000000 */
[----:B------:R-:W-:-:S00]  /*0830*/  NOP ;  /* 0x0000000000007918 */ /* 0x000fc00000000000 */
[----:B------:R-:W-:-:S00]  /*0840*/  NOP ;  /* 0x0000000000007918 */ /* 0x000fc00000000000 */
[----:B------:R-:W-:-:S00]  /*0850*/  NOP ;  /* 0x0000000000007918 */ /* 0x000fc00000000000 */
[----:B------:R-:W-:-:S00]  /*0860*/  NOP ;  /* 0x0000000000007918 */ /* 0x000fc00000000000 */
[----:B------:R-:W-:-:S00]  /*0870*/  NOP ;  /* 0x0000000000007918 */ /* 0x000fc00000000000 */
.L_x_1:


//--------------------- .nv.constant0.triton_poi_fused_mul_sigmoid_30 --------------------------
	.section	.nv.constant0.triton_poi_fused_mul_sigmoid_30,"a",@progbits
	.sectionflags	@""
	.align	4
.nv.constant0.triton_poi_fused_mul_sigmoid_30:
	.zero		548
